//
// Generated by NVIDIA NVVM Compiler
//
// Compiler Build ID: CL-36424714
// Cuda compilation tools, release 13.0, V13.0.88
// Based on NVVM 20.0.0
//

.version 9.0
.target sm_100
.address_size 64

	// .globl	_Z16blank_warmingGPUv

.visible .entry _Z16blank_warmingGPUv()
{


	ret;

}
	// .globl	_Z9mulKernelPfS_S_iii
.visible .entry _Z9mulKernelPfS_S_iii(
	.param .u64 .ptr .align 1 _Z9mulKernelPfS_S_iii_param_0,
	.param .u64 .ptr .align 1 _Z9mulKernelPfS_S_iii_param_1,
	.param .u64 .ptr .align 1 _Z9mulKernelPfS_S_iii_param_2,
	.param .u32 _Z9mulKernelPfS_S_iii_param_3,
	.param .u32 _Z9mulKernelPfS_S_iii_param_4,
	.param .u32 _Z9mulKernelPfS_S_iii_param_5
)
{
	.reg .pred 	%p<11>;
	.reg .b32 	%r<49>;
	.reg .b32 	%f<55>;
	.reg .b64 	%rd<40>;

	ld.param.u64 	%rd5, [_Z9mulKernelPfS_S_iii_param_1];
	ld.param.u64 	%rd6, [_Z9mulKernelPfS_S_iii_param_2];
	ld.param.u32 	%r28, [_Z9mulKernelPfS_S_iii_param_3];
	ld.param.u32 	%r26, [_Z9mulKernelPfS_S_iii_param_4];
	ld.param.u32 	%r27, [_Z9mulKernelPfS_S_iii_param_5];
	cvta.to.global.u64 	%rd1, %rd6;
	cvta.to.global.u64 	%rd2, %rd5;
	mov.u32 	%r29, %ctaid.x;
	mov.u32 	%r1, %ntid.x;
	mov.u32 	%r30, %tid.x;
	mad.lo.s32 	%r42, %r29, %r1, %r30;
	mul.lo.s32 	%r3, %r27, %r28;
	setp.ge.s32 	%p1, %r42, %r3;
	@%p1 bra 	$L__BB1_15;
	setp.lt.s32 	%p2, %r26, 1;
	@%p2 bra 	$L__BB1_15;
	and.b32  	%r4, %r26, 7;
	and.b32  	%r5, %r26, 3;
	and.b32  	%r6, %r26, 2147483640;
	and.b32  	%r7, %r26, 1;
	neg.s32 	%r8, %r6;
	shl.b32 	%r9, %r27, 3;
	mov.u32 	%r31, %nctaid.x;
	mul.lo.s32 	%r10, %r31, %r1;
	mul.wide.s32 	%rd33, %r27, 4;
$L__BB1_3:
	ld.param.u64 	%rd39, [_Z9mulKernelPfS_S_iii_param_0];
	setp.lt.u32 	%p3, %r26, 8;
	div.s32 	%r33, %r42, %r27;
	mul.lo.s32 	%r34, %r33, %r27;
	sub.s32 	%r12, %r42, %r34;
	mul.lo.s32 	%r13, %r33, %r26;
	cvta.to.global.u64 	%rd7, %rd39;
	mul.wide.s32 	%rd8, %r42, 4;
	add.s64 	%rd3, %rd7, %rd8;
	ld.global.f32 	%f52, [%rd3];
	mov.b32 	%r47, 0;
	@%p3 bra 	$L__BB1_6;
	mov.u32 	%r43, %r13;
	mov.u32 	%r44, %r12;
	mov.u32 	%r45, %r8;
$L__BB1_5:
	.pragma "nounroll";
	mul.wide.s32 	%rd9, %r43, 4;
	add.s64 	%rd10, %rd2, %rd9;
	ld.global.f32 	%f9, [%rd10];
	mul.wide.s32 	%rd11, %r44, 4;
	add.s64 	%rd12, %rd1, %rd11;
	ld.global.f32 	%f10, [%rd12];
	fma.rn.f32 	%f11, %f9, %f10, %f52;
	st.global.f32 	[%rd3], %f11;
	ld.global.f32 	%f12, [%rd10+4];
	mul.wide.s32 	%rd13, %r27, 4;
	add.s64 	%rd14, %rd12, %rd13;
	ld.global.f32 	%f13, [%rd14];
	fma.rn.f32 	%f14, %f12, %f13, %f11;
	st.global.f32 	[%rd3], %f14;
	ld.global.f32 	%f15, [%rd10+8];
	add.s64 	%rd15, %rd14, %rd13;
	ld.global.f32 	%f16, [%rd15];
	fma.rn.f32 	%f17, %f15, %f16, %f14;
	st.global.f32 	[%rd3], %f17;
	ld.global.f32 	%f18, [%rd10+12];
	add.s64 	%rd16, %rd15, %rd13;
	ld.global.f32 	%f19, [%rd16];
	fma.rn.f32 	%f20, %f18, %f19, %f17;
	st.global.f32 	[%rd3], %f20;
	ld.global.f32 	%f21, [%rd10+16];
	add.s64 	%rd17, %rd16, %rd13;
	ld.global.f32 	%f22, [%rd17];
	fma.rn.f32 	%f23, %f21, %f22, %f20;
	st.global.f32 	[%rd3], %f23;
	ld.global.f32 	%f24, [%rd10+20];
	add.s64 	%rd18, %rd17, %rd13;
	ld.global.f32 	%f25, [%rd18];
	fma.rn.f32 	%f26, %f24, %f25, %f23;
	st.global.f32 	[%rd3], %f26;
	ld.global.f32 	%f27, [%rd10+24];
	add.s64 	%rd19, %rd18, %rd13;
	ld.global.f32 	%f28, [%rd19];
	fma.rn.f32 	%f29, %f27, %f28, %f26;
	st.global.f32 	[%rd3], %f29;
	ld.global.f32 	%f30, [%rd10+28];
	add.s64 	%rd20, %rd19, %rd13;
	ld.global.f32 	%f31, [%rd20];
	fma.rn.f32 	%f52, %f30, %f31, %f29;
	st.global.f32 	[%rd3], %f52;
	add.s32 	%r45, %r45, 8;
	add.s32 	%r44, %r44, %r9;
	add.s32 	%r43, %r43, 8;
	setp.ne.s32 	%p4, %r45, 0;
	mov.u32 	%r47, %r6;
	@%p4 bra 	$L__BB1_5;
$L__BB1_6:
	setp.eq.s32 	%p5, %r4, 0;
	@%p5 bra 	$L__BB1_14;
	add.s32 	%r35, %r4, -1;
	setp.lt.u32 	%p6, %r35, 3;
	@%p6 bra 	$L__BB1_9;
	add.s32 	%r36, %r47, %r13;
	mul.wide.s32 	%rd21, %r36, 4;
	add.s64 	%rd22, %rd2, %rd21;
	ld.global.f32 	%f32, [%rd22];
	mad.lo.s32 	%r37, %r47, %r27, %r12;
	mul.wide.s32 	%rd23, %r37, 4;
	add.s64 	%rd24, %rd1, %rd23;
	ld.global.f32 	%f33, [%rd24];
	fma.rn.f32 	%f34, %f32, %f33, %f52;
	st.global.f32 	[%rd3], %f34;
	ld.global.f32 	%f35, [%rd22+4];
	add.s64 	%rd26, %rd24, %rd33;
	ld.global.f32 	%f36, [%rd26];
	fma.rn.f32 	%f37, %f35, %f36, %f34;
	st.global.f32 	[%rd3], %f37;
	ld.global.f32 	%f38, [%rd22+8];
	add.s64 	%rd27, %rd26, %rd33;
	ld.global.f32 	%f39, [%rd27];
	fma.rn.f32 	%f40, %f38, %f39, %f37;
	st.global.f32 	[%rd3], %f40;
	ld.global.f32 	%f41, [%rd22+12];
	add.s64 	%rd28, %rd27, %rd33;
	ld.global.f32 	%f42, [%rd28];
	fma.rn.f32 	%f52, %f41, %f42, %f40;
	st.global.f32 	[%rd3], %f52;
	add.s32 	%r47, %r47, 4;
$L__BB1_9:
	setp.eq.s32 	%p7, %r5, 0;
	@%p7 bra 	$L__BB1_14;
	setp.eq.s32 	%p8, %r5, 1;
	@%p8 bra 	$L__BB1_12;
	add.s32 	%r38, %r47, %r13;
	mul.wide.s32 	%rd29, %r38, 4;
	add.s64 	%rd30, %rd2, %rd29;
	ld.global.f32 	%f43, [%rd30];
	mad.lo.s32 	%r39, %r47, %r27, %r12;
	mul.wide.s32 	%rd31, %r39, 4;
	add.s64 	%rd32, %rd1, %rd31;
	ld.global.f32 	%f44, [%rd32];
	fma.rn.f32 	%f45, %f43, %f44, %f52;
	st.global.f32 	[%rd3], %f45;
	ld.global.f32 	%f46, [%rd30+4];
	add.s64 	%rd34, %rd32, %rd33;
	ld.global.f32 	%f47, [%rd34];
	fma.rn.f32 	%f52, %f46, %f47, %f45;
	st.global.f32 	[%rd3], %f52;
	add.s32 	%r47, %r47, 2;
$L__BB1_12:
	setp.eq.s32 	%p9, %r7, 0;
	@%p9 bra 	$L__BB1_14;
	add.s32 	%r40, %r47, %r13;
	mul.wide.s32 	%rd35, %r40, 4;
	add.s64 	%rd36, %rd2, %rd35;
	ld.global.f32 	%f48, [%rd36];
	mad.lo.s32 	%r41, %r47, %r27, %r12;
	mul.wide.s32 	%rd37, %r41, 4;
	add.s64 	%rd38, %rd1, %rd37;
	ld.global.f32 	%f49, [%rd38];
	fma.rn.f32 	%f50, %f48, %f49, %f52;
	st.global.f32 	[%rd3], %f50;
$L__BB1_14:
	add.s32 	%r42, %r42, %r10;
	setp.lt.s32 	%p10, %r42, %r3;
	@%p10 bra 	$L__BB1_3;
$L__BB1_15:
	ret;

}


// ===== COMPILED SASS (sm_100) =====

	.target	sm_100

	.elftype	@"ET_EXEC"


//--------------------- .note.nv.tkinfo           --------------------------
	.section	.note.nv.tkinfo,"",@"SHT_NOTE"
	.sectionflags	@"SHF_NOTE_NV_TKINFO"
	.tkinfo
        /*0018*/ 	.word	0x00000002
        /*0030*/ 	.string	""
        /*0030*/ 	.string	"ptxas"
        /*0030*/ 	.string	"Cuda compilation tools, release 13.0, V13.0.88"
        /*0030*/ 	.string	"Build cuda_13.0.r13.0/compiler.36424714_0"
        /*0030*/ 	.string	"-arch sm_100 -m 64 "



//--------------------- .note.nv.cuinfo           --------------------------
	.section	.note.nv.cuinfo,"",@"SHT_NOTE"
	.sectionflags	@"SHF_NOTE_NV_CUINFO"
        /*0018*/ 	.short	0x0002
        /*001a*/ 	.short	0x0064
        /*001c*/ 	.short	0x0082
	.zero		2


//--------------------- .nv.info                  --------------------------
	.section	.nv.info,"",@"SHT_CUDA_INFO"
	.align	4


	//----- nvinfo : EIATTR_REGCOUNT
	.align		4
        /*0000*/ 	.byte	0x04, 0x2f
        /*0002*/ 	.short	(.L_1 - .L_0)
	.align		4
.L_0:
        /*0004*/ 	.word	index@(_Z16blank_warmingGPUv)
        /*0008*/ 	.word	0x00000004


	//----- nvinfo : EIATTR_FRAME_SIZE
	.align		4
.L_1:
        /*000c*/ 	.byte	0x04, 0x11
        /*000e*/ 	.short	(.L_3 - .L_2)
	.align		4
.L_2:
        /*0010*/ 	.word	index@(_Z16blank_warmingGPUv)
        /*0014*/ 	.word	0x00000000


	//----- nvinfo : EIATTR_REGCOUNT
	.align		4
.L_3:
        /*0018*/ 	.byte	0x04, 0x2f
        /*001a*/ 	.short	(.L_5 - .L_4)
	.align		4
.L_4:
        /*001c*/ 	.word	index@(_Z9mulKernelPfS_S_iii)
        /*0020*/ 	.word	0x00000020


	//----- nvinfo : EIATTR_FRAME_SIZE
	.align		4
.L_5:
        /*0024*/ 	.byte	0x04, 0x11
        /*0026*/ 	.short	(.L_7 - .L_6)
	.align		4
.L_6:
        /*0028*/ 	.word	index@(_Z9mulKernelPfS_S_iii)
        /*002c*/ 	.word	0x00000000


	//----- nvinfo : EIATTR_MIN_STACK_SIZE
	.align		4
.L_7:
        /*0030*/ 	.byte	0x04, 0x12
        /*0032*/ 	.short	(.L_9 - .L_8)
	.align		4
.L_8:
        /*0034*/ 	.word	index@(_Z9mulKernelPfS_S_iii)
        /*0038*/ 	.word	0x00000000


	//----- nvinfo : EIATTR_MIN_STACK_SIZE
	.align		4
.L_9:
        /*003c*/ 	.byte	0x04, 0x12
        /*003e*/ 	.short	(.L_11 - .L_10)
	.align		4
.L_10:
        /*0040*/ 	.word	index@(_Z16blank_warmingGPUv)
        /*0044*/ 	.word	0x00000000
.L_11:


//--------------------- .nv.compat                --------------------------
	.section	.nv.compat,"",@"SHT_CUDA_COMPAT_INFO"
	.align	4
        /*0000*/ 	.byte	0x02, 0x09, 0x00, 0x00, 0x02, 0x02, 0x01, 0x00, 0x02, 0x05, 0x05, 0x00, 0x03, 0x07, 0x01, 0x01
        /*0010*/ 	.byte	0x02, 0x03, 0x00, 0x00, 0x02, 0x06, 0x01, 0x00, 0x04, 0x0b, 0x08, 0x00, 0x09, 0x00, 0x00, 0x00
        /*0020*/ 	.byte	0x00, 0x00, 0x00, 0x00


//--------------------- .nv.info._Z9mulKernelPfS_S_iii --------------------------
	.section	.nv.info._Z9mulKernelPfS_S_iii,"",@"SHT_CUDA_INFO"
	.sectionflags	@""
	.align	4


	//----- nvinfo : EIATTR_CUDA_API_VERSION
	.align		4
        /*0000*/ 	.byte	0x04, 0x37
        /*0002*/ 	.short	(.L_13 - .L_12)
.L_12:
        /*0004*/ 	.word	0x00000082


	//----- nvinfo : EIATTR_KPARAM_INFO
	.align		4
.L_13:
        /*0008*/ 	.byte	0x04, 0x17
        /*000a*/ 	.short	(.L_15 - .L_14)
.L_14:
        /*000c*/ 	.word	0x00000000
        /*0010*/ 	.short	0x0005
        /*0012*/ 	.short	0x0020
        /*0014*/ 	.byte	0x00, 0xf0, 0x11, 0x00


	//----- nvinfo : EIATTR_KPARAM_INFO
	.align		4
.L_15:
        /*0018*/ 	.byte	0x04, 0x17
        /*001a*/ 	.short	(.L_17 - .L_16)
.L_16:
        /*001c*/ 	.word	0x00000000
        /*0020*/ 	.short	0x0004
        /*0022*/ 	.short	0x001c
        /*0024*/ 	.byte	0x00, 0xf0, 0x11, 0x00


	//----- nvinfo : EIATTR_KPARAM_INFO
	.align		4
.L_17:
        /*0028*/ 	.byte	0x04, 0x17
        /*002a*/ 	.short	(.L_19 - .L_18)
.L_18:
        /*002c*/ 	.word	0x00000000
        /*0030*/ 	.short	0x0003
        /*0032*/ 	.short	0x0018
        /*0034*/ 	.byte	0x00, 0xf0, 0x11, 0x00


	//----- nvinfo : EIATTR_KPARAM_INFO
	.align		4
.L_19:
        /*0038*/ 	.byte	0x04, 0x17
        /*003a*/ 	.short	(.L_21 - .L_20)
.L_20:
        /*003c*/ 	.word	0x00000000
        /*0040*/ 	.short	0x0002
        /*0042*/ 	.short	0x0010
        /*0044*/ 	.byte	0x00, 0xf5, 0x21, 0x00


	//----- nvinfo : EIATTR_KPARAM_INFO
	.align		4
.L_21:
        /*0048*/ 	.byte	0x04, 0x17
        /*004a*/ 	.short	(.L_23 - .L_22)
.L_22:
        /*004c*/ 	.word	0x00000000
        /*0050*/ 	.short	0x0001
        /*0052*/ 	.short	0x0008
        /*0054*/ 	.byte	0x00, 0xf5, 0x21, 0x00


	//----- nvinfo : EIATTR_KPARAM_INFO
	.align		4
.L_23:
        /*0058*/ 	.byte	0x04, 0x17
        /*005a*/ 	.short	(.L_25 - .L_24)
.L_24:
        /*005c*/ 	.word	0x00000000
        /*0060*/ 	.short	0x0000
        /*0062*/ 	.short	0x0000
        /*0064*/ 	.byte	0x00, 0xf5, 0x21, 0x00


	//----- nvinfo : EIATTR_SPARSE_MMA_MASK
	.align		4
.L_25:
        /*0068*/ 	.byte	0x03, 0x50
        /*006a*/ 	.short	0x0000


	//----- nvinfo : EIATTR_MAXREG_COUNT
	.align		4
        /*006c*/ 	.byte	0x03, 0x1b
        /*006e*/ 	.short	0x00ff


	//----- nvinfo : EIATTR_MERCURY_ISA_VERSION
	.align		4
        /*0070*/ 	.byte	0x03, 0x5f
        /*0072*/ 	.short	0x0101


	//----- nvinfo : EIATTR_VRC_CTA_INIT_COUNT
	.align		4
        /*0074*/ 	.byte	0x02, 0x4a
	.zero		1
	.zero		1


	//----- nvinfo : EIATTR_EXIT_INSTR_OFFSETS
	.align		4
        /*0078*/ 	.byte	0x04, 0x1c
        /*007a*/ 	.short	(.L_27 - .L_26)


	//   ....[0]....
.L_26:
        /*007c*/ 	.word	0x00000090


	//   ....[1]....
        /*0080*/ 	.word	0x000000c0


	//   ....[2]....
        /*0084*/ 	.word	0x00000aa0


	//----- nvinfo : EIATTR_CRS_STACK_SIZE
	.align		4
.L_27:
        /*0088*/ 	.byte	0x04, 0x1e
        /*008a*/ 	.short	(.L_29 - .L_28)
.L_28:
        /*008c*/ 	.word	0x00000000


	//----- nvinfo : EIATTR_CBANK_PARAM_SIZE
	.align		4
.L_29:
        /*0090*/ 	.byte	0x03, 0x19
        /*0092*/ 	.short	0x0024


	//----- nvinfo : EIATTR_PARAM_CBANK
	.align		4
        /*0094*/ 	.byte	0x04, 0x0a
        /*0096*/ 	.short	(.L_31 - .L_30)
	.align		4
.L_30:
        /*0098*/ 	.word	index@(.nv.constant0._Z9mulKernelPfS_S_iii)
        /*009c*/ 	.short	0x0380
        /*009e*/ 	.short	0x0024


	//----- nvinfo : EIATTR_SW_WAR
	.align		4
.L_31:
        /*00a0*/ 	.byte	0x04, 0x36
        /*00a2*/ 	.short	(.L_33 - .L_32)
.L_32:
        /*00a4*/ 	.word	0x00000008
.L_33:


//--------------------- .nv.info._Z16blank_warmingGPUv --------------------------
	.section	.nv.info._Z16blank_warmingGPUv,"",@"SHT_CUDA_INFO"
	.sectionflags	@""
	.align	4


	//----- nvinfo : EIATTR_CUDA_API_VERSION
	.align		4
        /*0000*/ 	.byte	0x04, 0x37
        /*0002*/ 	.short	(.L_35 - .L_34)
.L_34:
        /*0004*/ 	.word	0x00000082


	//----- nvinfo : EIATTR_SPARSE_MMA_MASK
	.align		4
.L_35:
        /*0008*/ 	.byte	0x03, 0x50
        /*000a*/ 	.short	0x0000


	//----- nvinfo : EIATTR_MAXREG_COUNT
	.align		4
        /*000c*/ 	.byte	0x03, 0x1b
        /*000e*/ 	.short	0x00ff


	//----- nvinfo : EIATTR_MERCURY_ISA_VERSION
	.align		4
        /*0010*/ 	.byte	0x03, 0x5f
        /*0012*/ 	.short	0x0101


	//----- nvinfo : EIATTR_VRC_CTA_INIT_COUNT
	.align		4
        /*0014*/ 	.byte	0x02, 0x4a
	.zero		1
	.zero		1


	//----- nvinfo : EIATTR_EXIT_INSTR_OFFSETS
	.align		4
        /*0018*/ 	.byte	0x04, 0x1c
        /*001a*/ 	.short	(.L_37 - .L_36)


	//   ....[0]....
.L_36:
        /*001c*/ 	.word	0x00000010


	//----- nvinfo : EIATTR_SW_WAR
	.align		4
.L_37:
        /*0020*/ 	.byte	0x04, 0x36
        /*0022*/ 	.short	(.L_39 - .L_38)
.L_38:
        /*0024*/ 	.word	0x00000008
.L_39:


//--------------------- .nv.callgraph             --------------------------
	.section	.nv.callgraph,"",@"SHT_CUDA_CALLGRAPH"
	.align	4
	.sectionentsize	8
	.align		4
        /*0000*/ 	.word	0x00000000
	.align		4
        /*0004*/ 	.word	0xffffffff
	.align		4
        /*0008*/ 	.word	0x00000000
	.align		4
        /*000c*/ 	.word	0xfffffffe
	.align		4
        /*0010*/ 	.word	0x00000000
	.align		4
        /*0014*/ 	.word	0xfffffffd
	.align		4
        /*0018*/ 	.word	0x00000000
	.align		4
        /*001c*/ 	.word	0xfffffffc


//--------------------- .text._Z9mulKernelPfS_S_iii --------------------------
	.section	.text._Z9mulKernelPfS_S_iii,"ax",@progbits
	.align	128
        .global         _Z9mulKernelPfS_S_iii
        .type           _Z9mulKernelPfS_S_iii,@function
        .size           _Z9mulKernelPfS_S_iii,(.L_x_7 - _Z9mulKernelPfS_S_iii)
        .other          _Z9mulKernelPfS_S_iii,@"STO_CUDA_ENTRY STV_DEFAULT"
_Z9mulKernelPfS_S_iii:
.text._Z9mulKernelPfS_S_iii:
[----:B------:R-:W-:Y:S01]  /*0000*/  LDC R1, c[0x0][0x37c] ;  /* 0x0000df00ff017b82 */ /* 0x000fe20000000800 */
[----:B------:R-:W0:Y:S07]  /*0010*/  S2R R0, SR_TID.X ;  /* 0x0000000000007919 */ /* 0x000e2e0000002100 */
[----:B------:R-:W0:Y:S01]  /*0020*/  S2UR UR6, SR_CTAID.X ;  /* 0x00000000000679c3 */ /* 0x000e220000002500 */
[----:B------:R-:W1:Y:S01]  /*0030*/  LDCU UR4, c[0x0][0x3a0] ;  /* 0x00007400ff0477ac */ /* 0x000e620008000800 */
[----:B------:R-:W1:Y:S06]  /*0040*/  LDCU UR5, c[0x0][0x398] ;  /* 0x00007300ff0577ac */ /* 0x000e6c0008000800 */
[----:B------:R-:W0:Y:S01]  /*0050*/  LDC R5, c[0x0][0x360] ;  /* 0x0000d800ff057b82 */ /* 0x000e220000000800 */
[----:B-1----:R-:W-:Y:S01]  /*0060*/  UIMAD UR4, UR4, UR5, URZ ;  /* 0x00000005040472a4 */ /* 0x002fe2000f8e02ff */
[----:B0-----:R-:W-:-:S05]  /*0070*/  IMAD R0, R5, UR6, R0 ;  /* 0x0000000605007c24 */ /* 0x001fca000f8e0200 */
[----:B------:R-:W-:-:S13]  /*0080*/  ISETP.GE.AND P0, PT, R0, UR4, PT ;  /* 0x0000000400007c0c */ /* 0x000fda000bf06270 */
[----:B------:R-:W-:Y:S05]  /*0090*/  @P0 EXIT ;  /* 0x000000000000094d */ /* 0x000fea0003800000 */
[----:B------:R-:W0:Y:S02]  /*00a0*/  LDC R4, c[0x0][0x39c] ;  /* 0x0000e700ff047b82 */ /* 0x000e240000000800 */
[----:B0-----:R-:W-:-:S13]  /*00b0*/  ISETP.GE.AND P0, PT, R4, 0x1, PT ;  /* 0x000000010400780c */ /* 0x001fda0003f06270 */
[----:B------:R-:W-:Y:S05]  /*00c0*/  @!P0 EXIT ;  /* 0x000000000000894d */ /* 0x000fea0003800000 */
[----:B------:R-:W0:Y:S01]  /*00d0*/  LDCU UR5, c[0x0][0x370] ;  /* 0x00006e00ff0577ac */ /* 0x000e220008000800 */
[C---:B------:R-:W-:Y:S02]  /*00e0*/  LOP3.LUT R2, R4.reuse, 0x7ffffff8, RZ, 0xc0, !PT ;  /* 0x7ffffff804027812 */ /* 0x040fe400078ec0ff */
[C---:B------:R-:W-:Y:S01]  /*00f0*/  LOP3.LUT R3, R4.reuse, 0x7, RZ, 0xc0, !PT ;  /* 0x0000000704037812 */ /* 0x040fe200078ec0ff */
[----:B------:R-:W1:Y:S01]  /*0100*/  LDCU.64 UR6, c[0x0][0x358] ;  /* 0x00006b00ff0677ac */ /* 0x000e620008000a00 */
[----:B------:R-:W-:Y:S02]  /*0110*/  LOP3.LUT R4, R4, 0x3, RZ, 0xc0, !PT ;  /* 0x0000000304047812 */ /* 0x000fe400078ec0ff */
[----:B------:R-:W-:Y:S01]  /*0120*/  IADD3 R6, PT, PT, -R2, RZ, RZ ;  /* 0x000000ff02067210 */ /* 0x000fe20007ffe1ff */
[----:B0-----:R-:W-:-:S07]  /*0130*/  IMAD R5, R5, UR5, RZ ;  /* 0x0000000505057c24 */ /* 0x001fce000f8e02ff */
.L_x_4:
[----:B012---:R-:W0:Y:S08]  /*0140*/  LDC.64 R14, c[0x0][0x380] ;  /* 0x0000e000ff0e7b82 */ /* 0x007e300000000a00 */
[----:B------:R-:W2:Y:S01]  /*0150*/  LDC R9, c[0x0][0x3a0] ;  /* 0x0000e800ff097b82 */ /* 0x000ea20000000800 */
[----:B0-----:R-:W-:-:S05]  /*0160*/  IMAD.WIDE R14, R0, 0x4, R14 ;  /* 0x00000004000e7825 */ /* 0x001fca00078e020e */
[----:B-1---5:R0:W5:Y:S01]  /*0170*/  LDG.E R21, desc[UR6][R14.64] ;  /* 0x000000060e157981 */ /* 0x022162000c1e1900 */
[----:B------:R-:W-:Y:S02]  /*0180*/  IABS R12, R0 ;  /* 0x00000000000c7213 */ /* 0x000fe40000000000 */
[----:B--2---:R-:W-:-:S04]  /*0190*/  IABS R8, R9 ;  /* 0x0000000900087213 */ /* 0x004fc80000000000 */
[----:B------:R-:W1:Y:S08]  /*01a0*/  I2F.RP R7, R8 ;  /* 0x0000000800077306 */ /* 0x000e700000209400 */
[----:B-1----:R-:W1:Y:S02]  /*01b0*/  MUFU.RCP R7, R7 ;  /* 0x0000000700077308 */ /* 0x002e640000001000 */
[----:B-1----:R-:W-:-:S06]  /*01c0*/  IADD3 R10, PT, PT, R7, 0xffffffe, RZ ;  /* 0x0ffffffe070a7810 */ /* 0x002fcc0007ffe0ff */
[----:B------:R1:W2:Y:S02]  /*01d0*/  F2I.FTZ.U32.TRUNC.NTZ R11, R10 ;  /* 0x0000000a000b7305 */ /* 0x0002a4000021f000 */
[----:B-1----:R-:W-:Y:S01]  /*01e0*/  HFMA2 R10, -RZ, RZ, 0, 0 ;  /* 0x00000000ff0a7431 */ /* 0x002fe200000001ff */
[----:B--2---:R-:W-:-:S05]  /*01f0*/  IADD3 R13, PT, PT, RZ, -R11, RZ ;  /* 0x8000000bff0d7210 */ /* 0x004fca0007ffe0ff */
[----:B------:R-:W-:-:S04]  /*0200*/  IMAD R13, R13, R8, RZ ;  /* 0x000000080d0d7224 */ /* 0x000fc800078e02ff */
[----:B------:R-:W-:-:S06]  /*0210*/  IMAD.HI.U32 R11, R11, R13, R10 ;  /* 0x0000000d0b0b7227 */ /* 0x000fcc00078e000a */
[----:B------:R-:W-:-:S05]  /*0220*/  IMAD.HI.U32 R11, R11, R12, RZ ;  /* 0x0000000c0b0b7227 */ /* 0x000fca00078e00ff */
[----:B------:R-:W-:-:S05]  /*0230*/  IADD3 R7, PT, PT, -R11, RZ, RZ ;  /* 0x000000ff0b077210 */ /* 0x000fca0007ffe1ff */
[----:B------:R-:W-:-:S05]  /*0240*/  IMAD R7, R8, R7, R12 ;  /* 0x0000000708077224 */ /* 0x000fca00078e020c */
[----:B------:R-:W-:-:S13]  /*0250*/  ISETP.GT.U32.AND P2, PT, R8, R7, PT ;  /* 0x000000070800720c */ /* 0x000fda0003f44070 */
[-C--:B------:R-:W-:Y:S02]  /*0260*/  @!P2 IADD3 R7, PT, PT, R7, -R8.reuse, RZ ;  /* 0x800000080707a210 */ /* 0x080fe40007ffe0ff */
[----:B------:R-:W-:Y:S02]  /*0270*/  @!P2 IADD3 R11, PT, PT, R11, 0x1, RZ ;  /* 0x000000010b0ba810 */ /* 0x000fe40007ffe0ff */
[----:B------:R-:W-:Y:S02]  /*0280*/  ISETP.GE.U32.AND P0, PT, R7, R8, PT ;  /* 0x000000080700720c */ /* 0x000fe40003f06070 */
[----:B------:R-:W1:Y:S01]  /*0290*/  LDC R8, c[0x0][0x39c] ;  /* 0x0000e700ff087b82 */ /* 0x000e620000000800 */
[----:B------:R-:W-:Y:S02]  /*02a0*/  LOP3.LUT R7, R0, R9, RZ, 0x3c, !PT ;  /* 0x0000000900077212 */ /* 0x000fe400078e3cff */
[----:B------:R-:W-:Y:S02]  /*02b0*/  ISETP.NE.AND P2, PT, R9, RZ, PT ;  /* 0x000000ff0900720c */ /* 0x000fe40003f45270 */
[----:B------:R-:W-:-:S02]  /*02c0*/  ISETP.GE.AND P1, PT, R7, RZ, PT ;  /* 0x000000ff0700720c */ /* 0x000fc40003f26270 */
[----:B------:R-:W-:-:S04]  /*02d0*/  MOV R7, RZ ;  /* 0x000000ff00077202 */ /* 0x000fc80000000f00 */
[----:B------:R-:W-:-:S07]  /*02e0*/  @P0 IADD3 R11, PT, PT, R11, 0x1, RZ ;  /* 0x000000010b0b0810 */ /* 0x000fce0007ffe0ff */
[----:B------:R-:W-:Y:S02]  /*02f0*/  @!P1 IADD3 R11, PT, PT, -R11, RZ, RZ ;  /* 0x000000ff0b0b9210 */ /* 0x000fe40007ffe1ff */
[----:B------:R-:W-:Y:S02]  /*0300*/  @!P2 LOP3.LUT R11, RZ, R9, RZ, 0x33, !PT ;  /* 0x00000009ff0ba212 */ /* 0x000fe400078e33ff */
[----:B-1----:R-:W-:-:S03]  /*0310*/  ISETP.GE.U32.AND P0, PT, R8, 0x8, PT ;  /* 0x000000080800780c */ /* 0x002fc60003f06070 */
[C---:B------:R-:W-:Y:S01]  /*0320*/  IMAD R10, R11.reuse, R8, RZ ;  /* 0x000000080b0a7224 */ /* 0x040fe200078e02ff */
[----:B------:R-:W-:-:S05]  /*0330*/  IADD3 R12, PT, PT, -R11, RZ, RZ ;  /* 0x000000ff0b0c7210 */ /* 0x000fca0007ffe1ff */
[----:B------:R-:W-:-:S04]  /*0340*/  IMAD R12, R9, R12, R0 ;  /* 0x0000000c090c7224 */ /* 0x000fc800078e0200 */
[----:B0-----:R-:W-:Y:S05]  /*0350*/  @!P0 BRA `(.L_x_0) ;  /* 0x0000000000d08947 */ /* 0x001fea0003800000 */
[----:B------:R-:W-:Y:S02]  /*0360*/  MOV R13, R10 ;  /* 0x0000000a000d7202 */ /* 0x000fe40000000f00 */
[----:B------:R-:W-:Y:S02]  /*0370*/  MOV R11, R12 ;  /* 0x0000000c000b7202 */ /* 0x000fe40000000f00 */
[----:B------:R-:W-:-:S07]  /*0380*/  MOV R7, R6 ;  /* 0x0000000600077202 */ /* 0x000fce0000000f00 */
.L_x_1:
[----:B------:R-:W0:Y:S08]  /*0390*/  LDC.64 R18, c[0x0][0x388] ;  /* 0x0000e200ff127b82 */ /* 0x000e300000000a00 */
[----:B-1----:R-:W1:Y:S01]  /*03a0*/  LDC.64 R16, c[0x0][0x390] ;  /* 0x0000e400ff107b82 */ /* 0x002e620000000a00 */
[----:B0-----:R-:W-:-:S04]  /*03b0*/  IMAD.WIDE R18, R13, 0x4, R18 ;  /* 0x000000040d127825 */ /* 0x001fc800078e0212 */
[----:B-1----:R-:W-:Y:S02]  /*03c0*/  IMAD.WIDE R22, R11, 0x4, R16 ;  /* 0x000000040b167825 */ /* 0x002fe400078e0210 */
[----:B------:R-:W2:Y:S04]  /*03d0*/  LDG.E R16, desc[UR6][R18.64] ;  /* 0x0000000612107981 */ /* 0x000ea8000c1e1900 */
[----:B------:R-:W2:Y:S02]  /*03e0*/  LDG.E R17, desc[UR6][R22.64] ;  /* 0x0000000616117981 */ /* 0x000ea4000c1e1900 */
[----:B--2--5:R-:W-:Y:S01]  /*03f0*/  FFMA R25, R16, R17, R21 ;  /* 0x0000001110197223 */ /* 0x024fe20000000015 */
[----:B------:R-:W-:-:S04]  /*0400*/  IMAD.WIDE R16, R9, 0x4, R22 ;  /* 0x0000000409107825 */ /* 0x000fc800078e0216 */
[----:B------:R0:W-:Y:S04]  /*0410*/  STG.E desc[UR6][R14.64], R25 ;  /* 0x000000190e007986 */ /* 0x0001e8000c101906 */
[----:B------:R-:W2:Y:S04]  /*0420*/  LDG.E R20, desc[UR6][R18.64+0x4] ;  /* 0x0000040612147981 */ /* 0x000ea8000c1e1900 */
[----:B------:R-:W2:Y:S02]  /*0430*/  LDG.E R21, desc[UR6][R16.64] ;  /* 0x0000000610157981 */ /* 0x000ea4000c1e1900 */
[----:B--2---:R-:W-:Y:S01]  /*0440*/  FFMA R27, R20, R21, R25 ;  /* 0x00000015141b7223 */ /* 0x004fe20000000019 */
[----:B------:R-:W-:-:S04]  /*0450*/  IMAD.WIDE R20, R9, 0x4, R16 ;  /* 0x0000000409147825 */ /* 0x000fc800078e0210 */
[----:B------:R1:W-:Y:S04]  /*0460*/  STG.E desc[UR6][R14.64], R27 ;  /* 0x0000001b0e007986 */ /* 0x0003e8000c101906 */
[----:B------:R-:W2:Y:S04]  /*0470*/  LDG.E R24, desc[UR6][R18.64+0x8] ;  /* 0x0000080612187981 */ /* 0x000ea8000c1e1900 */
[----:B------:R-:W2:Y:S01]  /*0480*/  LDG.E R26, desc[UR6][R20.64] ;  /* 0x00000006141a7981 */ /* 0x000ea2000c1e1900 */
[----:B------:R-:W-:-:S04]  /*0490*/  IMAD.WIDE R22, R9, 0x4, R20 ;  /* 0x0000000409167825 */ /* 0x000fc800078e0214 */
[----:B--2---:R-:W-:-:S05]  /*04a0*/  FFMA R29, R24, R26, R27 ;  /* 0x0000001a181d7223 */ /* 0x004fca000000001b */
[----:B------:R2:W-:Y:S04]  /*04b0*/  STG.E desc[UR6][R14.64], R29 ;  /* 0x0000001d0e007986 */ /* 0x0005e8000c101906 */
[----:B------:R-:W3:Y:S04]  /*04c0*/  LDG.E R24, desc[UR6][R18.64+0xc] ;  /* 0x00000c0612187981 */ /* 0x000ee8000c1e1900 */
[----:B0-----:R-:W3:Y:S01]  /*04d0*/  LDG.E R25, desc[UR6][R22.64] ;  /* 0x0000000616197981 */ /* 0x001ee2000c1e1900 */
[----:B------:R-:W-:-:S04]  /*04e0*/  IMAD.WIDE R16, R9, 0x4, R22 ;  /* 0x0000000409107825 */ /* 0x000fc800078e0216 */
[----:B---3--:R-:W-:-:S05]  /*04f0*/  FFMA R25, R24, R25, R29 ;  /* 0x0000001918197223 */ /* 0x008fca000000001d */
[----:B------:R0:W-:Y:S04]  /*0500*/  STG.E desc[UR6][R14.64], R25 ;  /* 0x000000190e007986 */ /* 0x0001e8000c101906 */
[----:B------:R-:W1:Y:S04]  /*0510*/  LDG.E R24, desc[UR6][R18.64+0x10] ;  /* 0x0000100612187981 */ /* 0x000e68000c1e1900 */
[----:B------:R-:W1:Y:S01]  /*0520*/  LDG.E R26, desc[UR6][R16.64] ;  /* 0x00000006101a7981 */ /* 0x000e62000c1e1900 */
[----:B------:R-:W-:-:S04]  /*0530*/  IMAD.WIDE R20, R9, 0x4, R16 ;  /* 0x0000000409147825 */ /* 0x000fc800078e0210 */
[----:B-1----:R-:W-:-:S05]  /*0540*/  FFMA R27, R24, R26, R25 ;  /* 0x0000001a181b7223 */ /* 0x002fca0000000019 */
[----:B------:R1:W-:Y:S04]  /*0550*/  STG.E desc[UR6][R14.64], R27 ;  /* 0x0000001b0e007986 */ /* 0x0003e8000c101906 */
[----:B------:R-:W2:Y:S04]  /*0560*/  LDG.E R24, desc[UR6][R18.64+0x14] ;  /* 0x0000140612187981 */ /* 0x000ea8000c1e1900 */
[----:B------:R-:W2:Y:S01]  /*0570*/  LDG.E R26, desc[UR6][R20.64] ;  /* 0x00000006141a7981 */ /* 0x000ea2000c1e1900 */
[----:B------:R-:W-:-:S04]  /*0580*/  IMAD.WIDE R22, R9, 0x4, R20 ;  /* 0x0000000409167825 */ /* 0x000fc800078e0214 */
[----:B--2---:R-:W-:-:S05]  /*0590*/  FFMA R29, R24, R26, R27 ;  /* 0x0000001a181d7223 */ /* 0x004fca000000001b */
[----:B------:R1:W-:Y:S04]  /*05a0*/  STG.E desc[UR6][R14.64], R29 ;  /* 0x0000001d0e007986 */ /* 0x0003e8000c101906 */
[----:B------:R-:W2:Y:S04]  /*05b0*/  LDG.E R24, desc[UR6][R18.64+0x18] ;  /* 0x0000180612187981 */ /* 0x000ea8000c1e1900 */
[----:B0-----:R-:W2:Y:S01]  /*05c0*/  LDG.E R25, desc[UR6][R22.64] ;  /* 0x0000000616197981 */ /* 0x001ea2000c1e1900 */
[----:B------:R-:W-:-:S04]  /*05d0*/  IMAD.WIDE R16, R9, 0x4, R22 ;  /* 0x0000000409107825 */ /* 0x000fc800078e0216 */
[----:B--2---:R-:W-:-:S05]  /*05e0*/  FFMA R25, R24, R25, R29 ;  /* 0x0000001918197223 */ /* 0x004fca000000001d */
[----:B------:R1:W-:Y:S04]  /*05f0*/  STG.E desc[UR6][R14.64], R25 ;  /* 0x000000190e007986 */ /* 0x0003e8000c101906 */
[----:B------:R-:W2:Y:S04]  /*0600*/  LDG.E R24, desc[UR6][R18.64+0x1c] ;  /* 0x00001c0612187981 */ /* 0x000ea8000c1e1900 */
[----:B------:R-:W2:Y:S01]  /*0610*/  LDG.E R16, desc[UR6][R16.64] ;  /* 0x0000000610107981 */ /* 0x000ea2000c1e1900 */
[----:B------:R-:W-:Y:S02]  /*0620*/  IADD3 R7, PT, PT, R7, 0x8, RZ ;  /* 0x0000000807077810 */ /* 0x000fe40007ffe0ff */
[----:B------:R-:W-:-:S02]  /*0630*/  IADD3 R13, PT, PT, R13, 0x8, RZ ;  /* 0x000000080d0d7810 */ /* 0x000fc40007ffe0ff */
[----:B------:R-:W-:Y:S02]  /*0640*/  ISETP.NE.AND P0, PT, R7, RZ, PT ;  /* 0x000000ff0700720c */ /* 0x000fe40003f05270 */
[----:B------:R-:W-:Y:S01]  /*0650*/  LEA R11, R9, R11, 0x3 ;  /* 0x0000000b090b7211 */ /* 0x000fe200078e18ff */
[----:B--2---:R-:W-:-:S05]  /*0660*/  FFMA R21, R24, R16, R25 ;  /* 0x0000001018157223 */ /* 0x004fca0000000019 */
[----:B------:R1:W-:Y:S05]  /*0670*/  STG.E desc[UR6][R14.64], R21 ;  /* 0x000000150e007986 */ /* 0x0003ea000c101906 */
[----:B------:R-:W-:Y:S05]  /*0680*/  @P0 BRA `(.L_x_1) ;  /* 0xfffffffc00400947 */ /* 0x000fea000383ffff */
[----:B------:R-:W-:-:S07]  /*0690*/  MOV R7, R2 ;  /* 0x0000000200077202 */ /* 0x000fce0000000f00 */
.L_x_0:
[----:B------:R-:W-:-:S13]  /*06a0*/  ISETP.NE.AND P0, PT, R3, RZ, PT ;  /* 0x000000ff0300720c */ /* 0x000fda0003f05270 */
[----:B------:R-:W-:Y:S05]  /*06b0*/  @!P0 BRA `(.L_x_2) ;  /* 0x0000000000ec8947 */ /* 0x000fea0003800000 */
[----:B------:R-:W-:Y:S02]  /*06c0*/  IADD3 R11, PT, PT, R3, -0x1, RZ ;  /* 0xffffffff030b7810 */ /* 0x000fe40007ffe0ff */
[----:B------:R-:W-:Y:S02]  /*06d0*/  ISETP.NE.AND P1, PT, R4, RZ, PT ;  /* 0x000000ff0400720c */ /* 0x000fe40003f25270 */
[----:B------:R-:W-:-:S13]  /*06e0*/  ISETP.GE.U32.AND P0, PT, R11, 0x3, PT ;  /* 0x000000030b00780c */ /* 0x000fda0003f06070 */
[----:B------:R-:W-:Y:S05]  /*06f0*/  @!P0 BRA `(.L_x_3) ;  /* 0x0000000000688947 */ /* 0x000fea0003800000 */
[----:B------:R-:W0:Y:S01]  /*0700*/  LDC.64 R16, c[0x0][0x388] ;  /* 0x0000e200ff107b82 */ /* 0x000e220000000a00 */
[----:B------:R-:W-:Y:S01]  /*0710*/  IADD3 R11, PT, PT, R10, R7, RZ ;  /* 0x000000070a0b7210 */ /* 0x000fe20007ffe0ff */
[----:B------:R-:W-:-:S06]  /*0720*/  IMAD R13, R7, R9, R12 ;  /* 0x00000009070d7224 */ /* 0x000fcc00078e020c */
[----:B------:R-:W2:Y:S01]  /*0730*/  LDC.64 R18, c[0x0][0x390] ;  /* 0x0000e400ff127b82 */ /* 0x000ea20000000a00 */
[----:B0-----:R-:W-:-:S05]  /*0740*/  IMAD.WIDE R16, R11, 0x4, R16 ;  /* 0x000000040b107825 */ /* 0x001fca00078e0210 */
[----:B------:R-:W3:Y:S01]  /*0750*/  LDG.E R20, desc[UR6][R16.64] ;  /* 0x0000000610147981 */ /* 0x000ee2000c1e1900 */
[----:B--2---:R-:W-:-:S05]  /*0760*/  IMAD.WIDE R18, R13, 0x4, R18 ;  /* 0x000000040d127825 */ /* 0x004fca00078e0212 */
[----:B------:R-:W3:Y:S02]  /*0770*/  LDG.E R11, desc[UR6][R18.64] ;  /* 0x00000006120b7981 */ /* 0x000ee4000c1e1900 */
[----:B---3-5:R-:W-:Y:S01]  /*0780*/  FFMA R11, R20, R11, R21 ;  /* 0x0000000b140b7223 */ /* 0x028fe20000000015 */
[----:B-1----:R-:W-:-:S04]  /*0790*/  IMAD.WIDE R20, R9, 0x4, R18 ;  /* 0x0000000409147825 */ /* 0x002fc800078e0212 */
        /* <DEDUP_REMOVED lines=11> */
[----:B------:R-:W2:Y:S04]  /*0850*/  LDG.E R24, desc[UR6][R16.64+0xc] ;  /* 0x00000c0610187981 */ /* 0x000ea8000c1e1900 */
[----:B------:R-:W2:Y:S01]  /*0860*/  LDG.E R18, desc[UR6][R18.64] ;  /* 0x0000000612127981 */ /* 0x000ea2000c1e1900 */
[----:B------:R-:W-:Y:S01]  /*0870*/  IADD3 R7, PT, PT, R7, 0x4, RZ ;  /* 0x0000000407077810 */ /* 0x000fe20007ffe0ff */
[----:B--2---:R-:W-:-:S05]  /*0880*/  FFMA R21, R24, R18, R25 ;  /* 0x0000001218157223 */ /* 0x004fca0000000019 */
[----:B------:R0:W-:Y:S02]  /*0890*/  STG.E desc[UR6][R14.64], R21 ;  /* 0x000000150e007986 */ /* 0x0001e4000c101906 */
.L_x_3:
[----:B------:R-:W-:Y:S05]  /*08a0*/  @!P1 BRA `(.L_x_2) ;  /* 0x0000000000709947 */ /* 0x000fea0003800000 */
[----:B------:R-:W-:-:S13]  /*08b0*/  ISETP.NE.AND P0, PT, R4, 0x1, PT ;  /* 0x000000010400780c */ /* 0x000fda0003f05270 */
[----:B------:R-:W2:Y:S01]  /*08c0*/  @P0 LDC.64 R18, c[0x0][0x388] ;  /* 0x0000e200ff120b82 */ /* 0x000ea20000000a00 */
[----:B0-----:R-:W-:Y:S01]  /*08d0*/  @P0 IADD3 R11, PT, PT, R10, R7, RZ ;  /* 0x000000070a0b0210 */ /* 0x001fe20007ffe0ff */
[----:B------:R-:W-:-:S06]  /*08e0*/  @P0 IMAD R13, R7, R9, R12 ;  /* 0x00000009070d0224 */ /* 0x000fcc00078e020c */
[----:B------:R-:W0:Y:S01]  /*08f0*/  @P0 LDC.64 R16, c[0x0][0x390] ;  /* 0x0000e400ff100b82 */ /* 0x000e220000000a00 */
[----:B--2---:R-:W-:-:S05]  /*0900*/  @P0 IMAD.WIDE R18, R11, 0x4, R18 ;  /* 0x000000040b120825 */ /* 0x004fca00078e0212 */
[----:B------:R-:W2:Y:S01]  /*0910*/  @P0 LDG.E R20, desc[UR6][R18.64] ;  /* 0x0000000612140981 */ /* 0x000ea2000c1e1900 */
[----:B0-----:R-:W-:-:S05]  /*0920*/  @P0 IMAD.WIDE R16, R13, 0x4, R16 ;  /* 0x000000040d100825 */ /* 0x001fca00078e0210 */
[----:B------:R-:W2:Y:S01]  /*0930*/  @P0 LDG.E R11, desc[UR6][R16.64] ;  /* 0x00000006100b0981 */ /* 0x000ea2000c1e1900 */
[----:B------:R-:W-:Y:S01]  /*0940*/  @P0 IMAD.WIDE R22, R9, 0x4, R16 ;  /* 0x0000000409160825 */ /* 0x000fe200078e0210 */
[----:B------:R-:W-:-:S13]  /*0950*/  LOP3.LUT P1, RZ, R8, 0x1, RZ, 0xc0, !PT ;  /* 0x0000000108ff7812 */ /* 0x000fda000782c0ff */
[----:B-1----:R-:W0:Y:S08]  /*0960*/  @P1 LDC.64 R26, c[0x0][0x388] ;  /* 0x0000e200ff1a1b82 */ /* 0x002e300000000a00 */
[----:B------:R-:W1:Y:S01]  /*0970*/  @P1 LDC.64 R24, c[0x0][0x390] ;  /* 0x0000e400ff181b82 */ /* 0x000e620000000a00 */
[----:B--2--5:R-:W-:-:S05]  /*0980*/  @P0 FFMA R11, R20, R11, R21 ;  /* 0x0000000b140b0223 */ /* 0x024fca0000000015 */
[----:B------:R2:W-:Y:S04]  /*0990*/  @P0 STG.E desc[UR6][R14.64], R11 ;  /* 0x0000000b0e000986 */ /* 0x0005e8000c101906 */
[----:B------:R-:W3:Y:S04]  /*09a0*/  @P0 LDG.E R20, desc[UR6][R18.64+0x4] ;  /* 0x0000040612140981 */ /* 0x000ee8000c1e1900 */
[----:B------:R-:W3:Y:S01]  /*09b0*/  @P0 LDG.E R22, desc[UR6][R22.64] ;  /* 0x0000000616160981 */ /* 0x000ee2000c1e1900 */
[----:B------:R-:W-:-:S04]  /*09c0*/  @P0 IADD3 R7, PT, PT, R7, 0x2, RZ ;  /* 0x0000000207070810 */ /* 0x000fc80007ffe0ff */
[----:B------:R-:W-:Y:S01]  /*09d0*/  @P1 IADD3 R13, PT, PT, R10, R7, RZ ;  /* 0x000000070a0d1210 */ /* 0x000fe20007ffe0ff */
[----:B------:R-:W-:-:S04]  /*09e0*/  @P1 IMAD R9, R7, R9, R12 ;  /* 0x0000000907091224 */ /* 0x000fc800078e020c */
[----:B0-----:R-:W-:-:S04]  /*09f0*/  @P1 IMAD.WIDE R26, R13, 0x4, R26 ;  /* 0x000000040d1a1825 */ /* 0x001fc800078e021a */
[----:B-1----:R-:W-:-:S04]  /*0a00*/  @P1 IMAD.WIDE R24, R9, 0x4, R24 ;  /* 0x0000000409181825 */ /* 0x002fc800078e0218 */
[----:B---3--:R-:W-:-:S05]  /*0a10*/  @P0 FFMA R21, R20, R22, R11 ;  /* 0x0000001614150223 */ /* 0x008fca000000000b */
[----:B------:R2:W-:Y:S04]  /*0a20*/  @P0 STG.E desc[UR6][R14.64], R21 ;  /* 0x000000150e000986 */ /* 0x0005e8000c101906 */
[----:B------:R-:W3:Y:S04]  /*0a30*/  @P1 LDG.E R26, desc[UR6][R26.64] ;  /* 0x000000061a1a1981 */ /* 0x000ee8000c1e1900 */
[----:B------:R-:W3:Y:S02]  /*0a40*/  @P1 LDG.E R24, desc[UR6][R24.64] ;  /* 0x0000000618181981 */ /* 0x000ee4000c1e1900 */
[----:B---3--:R-:W-:-:S05]  /*0a50*/  @P1 FFMA R7, R26, R24, R21 ;  /* 0x000000181a071223 */ /* 0x008fca0000000015 */
[----:B------:R2:W-:Y:S02]  /*0a60*/  @P1 STG.E desc[UR6][R14.64], R7 ;  /* 0x000000070e001986 */ /* 0x0005e4000c101906 */
.L_x_2:
[----:B------:R-:W-:-:S04]  /*0a70*/  IADD3 R0, PT, PT, R5, R0, RZ ;  /* 0x0000000005007210 */ /* 0x000fc80007ffe0ff */
[----:B------:R-:W-:-:S13]  /*0a80*/  ISETP.GE.AND P0, PT, R0, UR4, PT ;  /* 0x0000000400007c0c */ /* 0x000fda000bf06270 */
[----:B------:R-:W-:Y:S05]  /*0a90*/  @!P0 BRA `(.L_x_4) ;  /* 0xfffffff400a88947 */ /* 0x000fea000383ffff */
[----:B------:R-:W-:Y:S05]  /*0aa0*/  EXIT ;  /* 0x000000000000794d */ /* 0x000fea0003800000 */
.L_x_5:
[----:B------:R-:W-:-:S00]  /*0ab0*/  BRA `(.L_x_5) ;  /* 0xfffffffc00fc7947 */ /* 0x000fc0000383ffff */
[----:B------:R-:W-:-:S00]  /*0ac0*/  NOP ;  /* 0x0000000000007918 */ /* 0x000fc00000000000 */
        /* <DEDUP_REMOVED lines=11> */
.L_x_7:


//--------------------- .text._Z16blank_warmingGPUv --------------------------
	.section	.text._Z16blank_warmingGPUv,"ax",@progbits
	.align	128
        .global         _Z16blank_warmingGPUv
        .type           _Z16blank_warmingGPUv,@function
        .size           _Z16blank_warmingGPUv,(.L_x_8 - _Z16blank_warmingGPUv)
        .other          _Z16blank_warmingGPUv,@"STO_CUDA_ENTRY STV_DEFAULT"
_Z16blank_warmingGPUv:
.text._Z16blank_warmingGPUv:
[----:B------:R-:W-:Y:S01]  /*0000*/  LDC R1, c[0x0][0x37c] ;  /* 0x0000df00ff017b82 */ /* 0x000fe20000000800 */
[----:B------:R-:W-:Y:S05]  /*0010*/  EXIT ;  /* 0x000000000000794d */ /* 0x000fea0003800000 */
.L_x_6:
        /* <DEDUP_REMOVED lines=14> */
.L_x_8:


//--------------------- .nv.shared.reserved.0     --------------------------
	.section	.nv.shared.reserved.0,"aw",@nobits
	.weak		__nv_reservedSMEM_offset_0_alias
	.size		__nv_reservedSMEM_offset_0_alias, 0, 64
	.other		__nv_reservedSMEM_offset_0_alias,@"STO_CUDA_RESERVED_SHARED STV_DEFAULT"
__nv_reservedSMEM_offset_0_alias:
	.zero		0
	.zero		64


//--------------------- .nv.constant0._Z9mulKernelPfS_S_iii --------------------------
	.section	.nv.constant0._Z9mulKernelPfS_S_iii,"a",@progbits
	.sectionflags	@""
	.align	4
.nv.constant0._Z9mulKernelPfS_S_iii:
	.zero		932


//--------------------- .nv.constant0._Z16blank_warmingGPUv --------------------------
	.section	.nv.constant0._Z16blank_warmingGPUv,"a",@progbits
	.sectionflags	@""
	.align	4
.nv.constant0._Z16blank_warmingGPUv:
	.zero		896


//--------------------- SYMBOLS --------------------------

	.type		.nv.reservedSmem.offset0,@object
	.size		.nv.reservedSmem.offset0,0x4
